	.headerflags	@"EF_CUDA_TEXMODE_UNIFIED EF_CUDA_64BIT_ADDRESS EF_CUDA_ACCELERATORS EF_CUDA_SM90 EF_CUDA_VIRTUAL_SM(EF_CUDA_SM90)"
	.elftype	@"ET_EXEC"


//--------------------- .nv.info                  --------------------------
	.section	.nv.info,"",@"SHT_CUDA_INFO"
	.align	4


	//----- nvinfo : EIATTR_REGCOUNT
	.align		4
        /*0000*/ 	.byte	0x04, 0x2f
        /*0002*/ 	.short	(.L_3 - .L_2)
	.align		4
.L_2:
        /*0004*/ 	.word	index@(triton_poi_fused__native_batch_norm_legit_no_training_add_convolution_relu_12)
        /*0008*/ 	.word	0x00000018


	//----- nvinfo : EIATTR_MIN_STACK_SIZE
	.align		4
.L_3:
        /*000c*/ 	.byte	0x04, 0x12
        /*000e*/ 	.short	(.L_5 - .L_4)
	.align		4
.L_4:
        /*0010*/ 	.word	index@(triton_poi_fused__native_batch_norm_legit_no_training_add_convolution_relu_12)
        /*0014*/ 	.word	0x00000000


	//----- nvinfo : EIATTR_FRAME_SIZE
	.align		4
.L_5:
        /*0018*/ 	.byte	0x04, 0x11
        /*001a*/ 	.short	(.L_7 - .L_6)
	.align		4
.L_6:
        /*001c*/ 	.word	index@(triton_poi_fused__native_batch_norm_legit_no_training_add_convolution_relu_12)
        /*0020*/ 	.word	0x00000000


	//----- nvinfo : EIATTR_MIN_STACK_SIZE
	.align		4
.L_7:
        /*0024*/ 	.byte	0x04, 0x12
        /*0026*/ 	.short	(.L_9 - .L_8)
	.align		4
.L_8:
        /*0028*/ 	.word	index@(triton_poi_fused__native_batch_norm_legit_no_training_add_convolution_relu_12)
        /*002c*/ 	.word	0x00000000
.L_9:


//--------------------- .nv.info.triton_poi_fused__native_batch_norm_legit_no_training_add_convolution_relu_12 --------------------------
	.section	.nv.info.triton_poi_fused__native_batch_norm_legit_no_training_add_convolution_relu_12,"",@"SHT_CUDA_INFO"
	.sectionflags	@""
	.align	4


	//----- nvinfo : EIATTR_CUDA_API_VERSION
	.align		4
        /*0000*/ 	.byte	0x04, 0x37
        /*0002*/ 	.short	(.L_11 - .L_10)
.L_10:
        /*0004*/ 	.word	0x0000007c


	//----- nvinfo : EIATTR_KPARAM_INFO
	.align		4
.L_11:
        /*0008*/ 	.byte	0x04, 0x17
        /*000a*/ 	.short	(.L_13 - .L_12)
.L_12:
        /*000c*/ 	.word	0x00000000
        /*0010*/ 	.short	0x0008
        /*0012*/ 	.short	0x0040
        /*0014*/ 	.byte	0x00, 0xf0, 0x11, 0x00


	//----- nvinfo : EIATTR_KPARAM_INFO
	.align		4
.L_13:
        /*0018*/ 	.byte	0x04, 0x17
        /*001a*/ 	.short	(.L_15 - .L_14)
.L_14:
        /*001c*/ 	.word	0x00000000
        /*0020*/ 	.short	0x0007
        /*0022*/ 	.short	0x0038
        /*0024*/ 	.byte	0x00, 0xf4, 0x21, 0x00


	//----- nvinfo : EIATTR_KPARAM_INFO
	.align		4
.L_15:
        /*0028*/ 	.byte	0x04, 0x17
        /*002a*/ 	.short	(.L_17 - .L_16)
.L_16:
        /*002c*/ 	.word	0x00000000
        /*0030*/ 	.short	0x0006
        /*0032*/ 	.short	0x0030
        /*0034*/ 	.byte	0x00, 0xf4, 0x21, 0x00


	//----- nvinfo : EIATTR_KPARAM_INFO
	.align		4
.L_17:
        /*0038*/ 	.byte	0x04, 0x17
        /*003a*/ 	.short	(.L_19 - .L_18)
.L_18:
        /*003c*/ 	.word	0x00000000
        /*0040*/ 	.short	0x0005
        /*0042*/ 	.short	0x0028
        /*0044*/ 	.byte	0x00, 0xf4, 0x21, 0x00


	//----- nvinfo : EIATTR_KPARAM_INFO
	.align		4
.L_19:
        /*0048*/ 	.byte	0x04, 0x17
        /*004a*/ 	.short	(.L_21 - .L_20)
.L_20:
        /*004c*/ 	.word	0x00000000
        /*0050*/ 	.short	0x0004
        /*0052*/ 	.short	0x0020
        /*0054*/ 	.byte	0x00, 0xf4, 0x21, 0x00


	//----- nvinfo : EIATTR_KPARAM_INFO
	.align		4
.L_21:
        /*0058*/ 	.byte	0x04, 0x17
        /*005a*/ 	.short	(.L_23 - .L_22)
.L_22:
        /*005c*/ 	.word	0x00000000
        /*0060*/ 	.short	0x0003
        /*0062*/ 	.short	0x0018
        /*0064*/ 	.byte	0x00, 0xf4, 0x21, 0x00


	//----- nvinfo : EIATTR_KPARAM_INFO
	.align		4
.L_23:
        /*0068*/ 	.byte	0x04, 0x17
        /*006a*/ 	.short	(.L_25 - .L_24)
.L_24:
        /*006c*/ 	.word	0x00000000
        /*0070*/ 	.short	0x0002
        /*0072*/ 	.short	0x0010
        /*0074*/ 	.byte	0x00, 0xf4, 0x21, 0x00


	//----- nvinfo : EIATTR_KPARAM_INFO
	.align		4
.L_25:
        /*0078*/ 	.byte	0x04, 0x17
        /*007a*/ 	.short	(.L_27 - .L_26)
.L_26:
        /*007c*/ 	.word	0x00000000
        /*0080*/ 	.short	0x0001
        /*0082*/ 	.short	0x0008
        /*0084*/ 	.byte	0x00, 0xf4, 0x21, 0x00


	//----- nvinfo : EIATTR_KPARAM_INFO
	.align		4
.L_27:
        /*0088*/ 	.byte	0x04, 0x17
        /*008a*/ 	.short	(.L_29 - .L_28)
.L_28:
        /*008c*/ 	.word	0x00000000
        /*0090*/ 	.short	0x0000
        /*0092*/ 	.short	0x0000
        /*0094*/ 	.byte	0x00, 0xf4, 0x21, 0x00


	//----- nvinfo : EIATTR_SPARSE_MMA_MASK
	.align		4
.L_29:
        /*0098*/ 	.byte	0x03, 0x50
        /*009a*/ 	.short	0x0000


	//----- nvinfo : EIATTR_MAXREG_COUNT
	.align		4
        /*009c*/ 	.byte	0x03, 0x1b
        /*009e*/ 	.short	0x00ff


	//----- nvinfo : EIATTR_EXIT_INSTR_OFFSETS
	.align		4
        /*00a0*/ 	.byte	0x04, 0x1c
        /*00a2*/ 	.short	(.L_31 - .L_30)


	//   ....[0]....
.L_30:
        /*00a4*/ 	.word	0x000004b0


	//----- nvinfo : EIATTR_REQNTID
	.align		4
.L_31:
        /*00a8*/ 	.byte	0x04, 0x10
        /*00aa*/ 	.short	(.L_33 - .L_32)
.L_32:
        /*00ac*/ 	.word	0x00000100
        /*00b0*/ 	.word	0x00000001
        /*00b4*/ 	.word	0x00000001


	//----- nvinfo : EIATTR_CBANK_PARAM_SIZE
	.align		4
.L_33:
        /*00b8*/ 	.byte	0x03, 0x19
        /*00ba*/ 	.short	0x0044


	//----- nvinfo : EIATTR_PARAM_CBANK
	.align		4
        /*00bc*/ 	.byte	0x04, 0x0a
        /*00be*/ 	.short	(.L_35 - .L_34)
	.align		4
.L_34:
        /*00c0*/ 	.word	index@(.nv.constant0.triton_poi_fused__native_batch_norm_legit_no_training_add_convolution_relu_12)
        /*00c4*/ 	.short	0x0210
        /*00c6*/ 	.short	0x0044


	//----- nvinfo : EIATTR_SW_WAR
	.align		4
.L_35:
        /*00c8*/ 	.byte	0x04, 0x36
        /*00ca*/ 	.short	(.L_37 - .L_36)
.L_36:
        /*00cc*/ 	.word	0x00000008
.L_37:


//--------------------- .nv.callgraph             --------------------------
	.section	.nv.callgraph,"",@"SHT_CUDA_CALLGRAPH"
	.align	4
	.sectionentsize	8
	.align		4
        /*0000*/ 	.word	0x00000000
	.align		4
        /*0004*/ 	.word	0xffffffff
	.align		4
        /*0008*/ 	.word	0x00000000
	.align		4
        /*000c*/ 	.word	0xfffffffe
	.align		4
        /*0010*/ 	.word	0x00000000
	.align		4
        /*0014*/ 	.word	0xfffffffd
	.align		4
        /*0018*/ 	.word	0x00000000
	.align		4
        /*001c*/ 	.word	0xfffffffc


//--------------------- .nv.constant4             --------------------------
	.section	.nv.constant4,"a",@progbits
	.align	8
	.align		8
.nv.constant4:
        /*0000*/ 	.dword	_$_str
	.align		8
        /*0008*/ 	.dword	_$_str_$_2


//--------------------- .text.triton_poi_fused__native_batch_norm_legit_no_training_add_convolution_relu_12 --------------------------
	.section	.text.triton_poi_fused__native_batch_norm_legit_no_training_add_convolution_relu_12,"ax",@progbits
	.align	128
        .global         triton_poi_fused__native_batch_norm_legit_no_training_add_convolution_relu_12
        .type           triton_poi_fused__native_batch_norm_legit_no_training_add_convolution_relu_12,@function
        .size           triton_poi_fused__native_batch_norm_legit_no_training_add_convolution_relu_12,(.L_x_1 - triton_poi_fused__native_batch_norm_legit_no_training_add_convolution_relu_12)
        .other          triton_poi_fused__native_batch_norm_legit_no_training_add_convolution_relu_12,@"STO_CUDA_ENTRY STV_DEFAULT"
triton_poi_fused__native_batch_norm_legit_no_training_add_convolution_relu_12:
.text.triton_poi_fused__native_batch_norm_legit_no_training_add_convolution_relu_12:
[----:B------:R-:W-:Y:S01]  /*0000*/  LDC R1, c[0x0][0x28] ;  /* 0x00000a00ff017b82 */ /* 0x000fe20000000800 */
[----:B------:R-:W1:Y:S07]  /*0010*/  S2R R0, SR_TID.X ;  /* 0x0000000000007919 */ /* 0x000e6e0000002100 */
[----:B------:R-:W2:Y:S01]  /*0020*/  LDC.64 R4, c[0x0][0x230] ;  /* 0x00008c00ff047b82 */ /* 0x000ea20000000a00 */
[----:B------:R-:W-:Y:S01]  /*0030*/  ULDC.64 UR4, c[0x0][0x208] ;  /* 0x0000820000047ab9 */ /* 0x000fe20000000a00 */
[----:B------:R-:W3:Y:S06]  /*0040*/  S2R R3, SR_CTAID.X ;  /* 0x0000000000037919 */ /* 0x000eec0000002500 */
[----:B------:R-:W4:Y:S08]  /*0050*/  LDC.64 R10, c[0x0][0x218] ;  /* 0x00008600ff0a7b82 */ /* 0x000f300000000a00 */
[----:B------:R-:W5:Y:S08]  /*0060*/  LDC.64 R6, c[0x0][0x228] ;  /* 0x00008a00ff067b82 */ /* 0x000f700000000a00 */
[----:B------:R-:W5:Y:S01]  /*0070*/  LDC.64 R16, c[0x0][0x240] ;  /* 0x00009000ff107b82 */ /* 0x000f620000000a00 */
[----:B-1----:R-:W-:-:S07]  /*0080*/  SHF.L.U32 R0, R0, 0x1, RZ ;  /* 0x0000000100007819 */ /* 0x002fce00000006ff */
[----:B------:R-:W1:Y:S01]  /*0090*/  LDC.64 R18, c[0x0][0x238] ;  /* 0x00008e00ff127b82 */ /* 0x000e620000000a00 */
[----:B------:R-:W-:-:S04]  /*00a0*/  LOP3.LUT R0, R0, 0x1fe, RZ, 0xc0, !PT ;  /* 0x000001fe00007812 */ /* 0x000fc800078ec0ff */
[----:B---3--:R-:W-:-:S03]  /*00b0*/  LEA R0, R3, R0, 0x9 ;  /* 0x0000000003007211 */ /* 0x008fc600078e48ff */
[----:B------:R-:W3:Y:S02]  /*00c0*/  LDC.64 R12, c[0x0][0x220] ;  /* 0x00008800ff0c7b82 */ /* 0x000ee40000000a00 */
[----:B------:R-:W-:-:S05]  /*00d0*/  IMAD.HI R2, R0, 0x2aaaaaab, RZ ;  /* 0x2aaaaaab00027827 */ /* 0x000fca00078e02ff */
[----:B------:R-:W-:-:S04]  /*00e0*/  SHF.R.U32.HI R3, RZ, 0x1f, R2 ;  /* 0x0000001fff037819 */ /* 0x000fc80000011602 */
[----:B------:R-:W-:-:S05]  /*00f0*/  LEA.HI R3, R2, R3, RZ, 0x1c ;  /* 0x0000000302037211 */ /* 0x000fca00078fe0ff */
[----:B------:R-:W-:Y:S02]  /*0100*/  IMAD R14, R3, -0x60, R0 ;  /* 0xffffffa0030e7824 */ /* 0x000fe400078e0200 */
[----:B------:R-:W3:Y:S02]  /*0110*/  LDC.64 R2, c[0x0][0x210] ;  /* 0x00008400ff027b82 */ /* 0x000ee40000000a00 */
[----:B--2---:R-:W-:-:S06]  /*0120*/  IMAD.WIDE R4, R14, 0x4, R4 ;  /* 0x000000040e047825 */ /* 0x004fcc00078e0204 */
[----:B------:R-:W2:Y:S01]  /*0130*/  LDG.E.EL.64 R4, desc[UR4][R4.64] ;  /* 0x0000000404047981 */ /* 0x000ea2000c2e1b00 */
[----:B----4-:R-:W-:-:S04]  /*0140*/  IMAD.WIDE R10, R14, 0x4, R10 ;  /* 0x000000040e0a7825 */ /* 0x010fc800078e020a */
[C---:B-----5:R-:W-:Y:S02]  /*0150*/  IMAD.WIDE R6, R14.reuse, 0x4, R6 ;  /* 0x000000040e067825 */ /* 0x060fe400078e0206 */
[----:B------:R-:W4:Y:S02]  /*0160*/  LDG.E.EL.64 R10, desc[UR4][R10.64] ;  /* 0x000000040a0a7981 */ /* 0x000f24000c2e1b00 */
[C---:B0-----:R-:W-:Y:S02]  /*0170*/  IMAD.WIDE R16, R14.reuse, 0x4, R16 ;  /* 0x000000040e107825 */ /* 0x041fe400078e0210 */
[----:B------:R-:W5:Y:S02]  /*0180*/  LDG.E.EL.64 R6, desc[UR4][R6.64] ;  /* 0x0000000406067981 */ /* 0x000f64000c2e1b00 */
[----:B-1----:R-:W-:Y:S02]  /*0190*/  IMAD.WIDE R18, R14, 0x4, R18 ;  /* 0x000000040e127825 */ /* 0x002fe400078e0212 */
[----:B------:R-:W4:Y:S02]  /*01a0*/  LDG.E.EL.64 R16, desc[UR4][R16.64] ;  /* 0x0000000410107981 */ /* 0x000f24000c2e1b00 */
[----:B---3--:R-:W-:-:S02]  /*01b0*/  IMAD.WIDE R2, R0, 0x4, R2 ;  /* 0x0000000400027825 */ /* 0x008fc400078e0202 */
[----:B------:R-:W3:Y:S04]  /*01c0*/  LDG.E.EL.64 R14, desc[UR4][R18.64] ;  /* 0x00000004120e7981 */ /* 0x000ee8000c2e1b00 */
[----:B------:R-:W4:Y:S01]  /*01d0*/  LDG.E.64 R8, desc[UR4][R2.64] ;  /* 0x0000000402087981 */ /* 0x000f22000c1e1b00 */
[----:B------:R-:W-:-:S06]  /*01e0*/  IMAD.WIDE R12, R0, 0x4, R12 ;  /* 0x00000004000c7825 */ /* 0x000fcc00078e020c */
[----:B------:R-:W3:Y:S01]  /*01f0*/  LDG.E.64 R12, desc[UR4][R12.64] ;  /* 0x000000040c0c7981 */ /* 0x000ee2000c1e1b00 */
[----:B--2---:R-:W-:Y:S01]  /*0200*/  FADD R4, R4, 9.9999997473787516356e-06 ;  /* 0x3727c5ac04047421 */ /* 0x004fe20000000000 */
[----:B------:R-:W-:-:S03]  /*0210*/  FADD R5, R5, 9.9999997473787516356e-06 ;  /* 0x3727c5ac05057421 */ /* 0x000fc60000000000 */
[----:B------:R-:W0:Y:S08]  /*0220*/  MUFU.SQRT R20, R4 ;  /* 0x0000000400147308 */ /* 0x000e300000002000 */
[----:B------:R-:W1:Y:S01]  /*0230*/  MUFU.SQRT R21, R5 ;  /* 0x0000000500157308 */ /* 0x000e620000002000 */
[C---:B0-----:R-:W-:Y:S02]  /*0240*/  FSETP.GT.AND P0, PT, R20.reuse, 8.50705917302346158658e+37, PT ;  /* 0x7e8000001400780b */ /* 0x041fe40003f04000 */
[----:B------:R-:W-:-:S02]  /*0250*/  FSETP.GEU.AND P2, PT, R20, 1.175494350822287508e-38, PT ;  /* 0x008000001400780b */ /* 0x000fc40003f4e000 */
[C---:B-1----:R-:W-:Y:S02]  /*0260*/  FSETP.GT.AND P1, PT, R21.reuse, 8.50705917302346158658e+37, PT ;  /* 0x7e8000001500780b */ /* 0x042fe40003f24000 */
[----:B------:R-:W-:-:S07]  /*0270*/  FSETP.GEU.AND P3, PT, R21, 1.175494350822287508e-38, PT ;  /* 0x008000001500780b */ /* 0x000fce0003f6e000 */
[----:B------:R-:W-:Y:S01]  /*0280*/  @P0 FMUL R20, R20, 0.25 ;  /* 0x3e80000014140820 */ /* 0x000fe20000400000 */
[----:B------:R-:W-:-:S03]  /*0290*/  HFMA2.MMA R4, -RZ, RZ, 1.625, 0 ;  /* 0x3e800000ff047435 */ /* 0x000fc600000001ff */
[----:B------:R-:W-:Y:S01]  /*02a0*/  @!P2 FMUL R20, R20, 16777216 ;  /* 0x4b8000001414a820 */ /* 0x000fe20000400000 */
[----:B------:R-:W-:-:S04]  /*02b0*/  @P1 FMUL R21, R21, 0.25 ;  /* 0x3e80000015151820 */ /* 0x000fc80000400000 */
[----:B------:R-:W-:Y:S01]  /*02c0*/  @!P3 FMUL R21, R21, 16777216 ;  /* 0x4b8000001515b820 */ /* 0x000fe20000400000 */
[----:B------:R-:W0:Y:S01]  /*02d0*/  MUFU.RCP R20, R20 ;  /* 0x0000001400147308 */ /* 0x000e220000001000 */
[----:B------:R-:W-:-:S07]  /*02e0*/  FSEL R5, R4, 1, P0 ;  /* 0x3f80000004057808 */ /* 0x000fce0000000000 */
[----:B------:R-:W1:Y:S01]  /*02f0*/  MUFU.RCP R21, R21 ;  /* 0x0000001500157308 */ /* 0x000e620000001000 */
[----:B------:R-:W-:Y:S01]  /*0300*/  FSEL R4, R4, 1, P1 ;  /* 0x3f80000004047808 */ /* 0x000fe20000800000 */
[----:B------:R-:W-:Y:S01]  /*0310*/  @!P2 FMUL R5, R5, 16777216 ;  /* 0x4b8000000505a820 */ /* 0x000fe20000400000 */
[----:B----4-:R-:W-:Y:S01]  /*0320*/  FADD R8, R8, R10 ;  /* 0x0000000a08087221 */ /* 0x010fe20000000000 */
[----:B------:R-:W-:Y:S02]  /*0330*/  FADD R9, R9, R11 ;  /* 0x0000000b09097221 */ /* 0x000fe40000000000 */
[----:B------:R-:W-:Y:S01]  /*0340*/  @!P3 FMUL R4, R4, 16777216 ;  /* 0x4b8000000404b820 */ /* 0x000fe20000400000 */
[----:B0-----:R-:W-:Y:S01]  /*0350*/  FMUL R11, R20, R5 ;  /* 0x00000005140b7220 */ /* 0x001fe20000400000 */
[----:B-----5:R-:W-:Y:S01]  /*0360*/  FADD R6, -R6, R8 ;  /* 0x0000000806067221 */ /* 0x020fe20000000100 */
[----:B------:R-:W-:-:S03]  /*0370*/  FADD R7, -R7, R9 ;  /* 0x0000000907077221 */ /* 0x000fc60000000100 */
[----:B------:R-:W-:Y:S01]  /*0380*/  FMUL R11, R6, R11 ;  /* 0x0000000b060b7220 */ /* 0x000fe20000400000 */
[----:B-1----:R-:W-:Y:S02]  /*0390*/  FMUL R10, R21, R4 ;  /* 0x00000004150a7220 */ /* 0x002fe40000400000 */
[----:B------:R-:W0:Y:S02]  /*03a0*/  LDC.64 R4, c[0x0][0x248] ;  /* 0x00009200ff047b82 */ /* 0x000e240000000a00 */
[----:B------:R-:W-:Y:S01]  /*03b0*/  FMUL R10, R7, R10 ;  /* 0x0000000a070a7220 */ /* 0x000fe20000400000 */
[----:B---3--:R-:W-:-:S03]  /*03c0*/  FFMA R11, R14, R11, R16 ;  /* 0x0000000b0e0b7223 */ /* 0x008fc60000000010 */
[----:B------:R-:W-:Y:S02]  /*03d0*/  FFMA R10, R15, R10, R17 ;  /* 0x0000000a0f0a7223 */ /* 0x000fe40000000011 */
[----:B------:R-:W-:-:S03]  /*03e0*/  FSETP.GEU.AND P0, PT, R11, RZ, PT ;  /* 0x000000ff0b00720b */ /* 0x000fc60003f0e000 */
[C---:B------:R-:W-:Y:S02]  /*03f0*/  FSETP.GEU.AND P1, PT, R10.reuse, RZ, PT ;  /* 0x000000ff0a00720b */ /* 0x040fe40003f2e000 */
[----:B------:R-:W-:Y:S02]  /*0400*/  FSEL R11, R11, RZ, P0 ;  /* 0x000000ff0b0b7208 */ /* 0x000fe40000000000 */
[----:B------:R-:W-:Y:S02]  /*0410*/  FSEL R10, R10, RZ, P1 ;  /* 0x000000ff0a0a7208 */ /* 0x000fe40000800000 */
[----:B------:R-:W-:Y:S01]  /*0420*/  FSETP.GEU.AND P0, PT, R11, -R12, PT ;  /* 0x8000000c0b00720b */ /* 0x000fe20003f0e000 */
[----:B------:R-:W-:Y:S01]  /*0430*/  FADD R11, R12, R11 ;  /* 0x0000000b0c0b7221 */ /* 0x000fe20000000000 */
[----:B------:R-:W-:Y:S01]  /*0440*/  FSETP.GEU.AND P1, PT, R10, -R13, PT ;  /* 0x8000000d0a00720b */ /* 0x000fe20003f2e000 */
[----:B------:R-:W-:-:S03]  /*0450*/  FADD R6, R13, R10 ;  /* 0x0000000a0d067221 */ /* 0x000fc60000000000 */
[----:B------:R-:W-:Y:S01]  /*0460*/  FSEL R10, R11, RZ, P0 ;  /* 0x000000ff0b0a7208 */ /* 0x000fe20000000000 */
[----:B0-----:R-:W-:Y:S01]  /*0470*/  IMAD.WIDE R4, R0, 0x4, R4 ;  /* 0x0000000400047825 */ /* 0x001fe200078e0204 */
[----:B------:R-:W-:Y:S01]  /*0480*/  FSEL R11, R6, RZ, P1 ;  /* 0x000000ff060b7208 */ /* 0x000fe20000800000 */
[----:B------:R-:W-:Y:S04]  /*0490*/  STG.E.64 desc[UR4][R2.64], R8 ;  /* 0x0000000802007986 */ /* 0x000fe8000c101b04 */
[----:B------:R-:W-:Y:S01]  /*04a0*/  STG.E.64 desc[UR4][R4.64], R10 ;  /* 0x0000000a04007986 */ /* 0x000fe2000c101b04 */
[----:B------:R-:W-:Y:S05]  /*04b0*/  EXIT ;  /* 0x000000000000794d */ /* 0x000fea0003800000 */
.L_x_0:
[----:B------:R-:W-:-:S00]  /*04c0*/  BRA `(.L_x_0) ;  /* 0xfffffffc00fc7947 */ /* 0x000fc0000383ffff */
[----:B------:R-:W-:-:S00]  /*04d0*/  NOP ;  /* 0x0000000000007918 */ /* 0x000fc00000000000 */
        /* <DEDUP_REMOVED lines=10> */
.L_x_1:


//--------------------- .nv.global.init           --------------------------
	.section	.nv.global.init,"aw",@progbits
.nv.global.init:
	.type		_$_str,@object
	.size		_$_str,(_$_str_$_2 - _$_str)
_$_str:
        /*0000*/ 	.byte	0x5f, 0x5f, 0x43, 0x55, 0x44, 0x41, 0x5f, 0x46, 0x54, 0x5a, 0x00
	.type		_$_str_$_2,@object
	.size		_$_str_$_2,(.L_1 - _$_str_$_2)
_$_str_$_2:
        /*000b*/ 	.byte	0x5f, 0x5f, 0x43, 0x55, 0x44, 0x41, 0x5f, 0x50, 0x52, 0x45, 0x43, 0x5f, 0x53, 0x51, 0x52, 0x54
        /*001b*/ 	.byte	0x00
.L_1:


//--------------------- .nv.constant0.triton_poi_fused__native_batch_norm_legit_no_training_add_convolution_relu_12 --------------------------
	.section	.nv.constant0.triton_poi_fused__native_batch_norm_legit_no_training_add_convolution_relu_12,"a",@progbits
	.sectionflags	@""
	.align	4
.nv.constant0.triton_poi_fused__native_batch_norm_legit_no_training_add_convolution_relu_12:
	.zero		596
